//
// Generated by NVIDIA NVVM Compiler
//
// Compiler Build ID: CL-36424714
// Cuda compilation tools, release 13.0, V13.0.88
// Based on NVVM 20.0.0
//

.version 9.0
.target sm_100
.address_size 64

	// .globl	_Z12getThreadIdxv
.extern .func  (.param .b32 func_retval0) vprintf
(
	.param .b64 vprintf_param_0,
	.param .b64 vprintf_param_1
)
;
.global .align 1 .b8 $str[87] = {98, 108, 111, 99, 107, 68, 105, 109, 58, 120, 61, 37, 100, 44, 32, 121, 61, 37, 100, 44, 32, 122, 61, 37, 100, 32, 103, 114, 105, 100, 68, 105, 109, 58, 120, 61, 37, 100, 44, 32, 121, 61, 37, 100, 44, 32, 122, 61, 37, 100, 32, 67, 117, 114, 114, 101, 110, 116, 32, 116, 104, 114, 101, 97, 100, 73, 100, 120, 58, 120, 61, 37, 100, 44, 32, 121, 61, 37, 100, 44, 32, 122, 61, 37, 100, 10};

.visible .entry _Z12getThreadIdxv()
{
	.local .align 8 .b8 	__local_depot0[40];
	.reg .b64 	%SP;
	.reg .b64 	%SPL;
	.reg .b32 	%r<12>;
	.reg .b64 	%rd<5>;

	mov.u64 	%SPL, __local_depot0;
	cvta.local.u64 	%SP, %SPL;
	add.u64 	%rd1, %SP, 0;
	add.u64 	%rd2, %SPL, 0;
	mov.u32 	%r1, %ntid.x;
	mov.u32 	%r2, %ntid.y;
	mov.u32 	%r3, %ntid.z;
	mov.u32 	%r4, %nctaid.x;
	mov.u32 	%r5, %nctaid.y;
	mov.u32 	%r6, %nctaid.z;
	mov.u32 	%r7, %tid.x;
	mov.u32 	%r8, %tid.y;
	mov.u32 	%r9, %tid.z;
	st.local.v2.u32 	[%rd2], {%r1, %r2};
	st.local.v2.u32 	[%rd2+8], {%r3, %r4};
	st.local.v2.u32 	[%rd2+16], {%r5, %r6};
	st.local.v2.u32 	[%rd2+24], {%r7, %r8};
	st.local.u32 	[%rd2+32], %r9;
	mov.u64 	%rd3, $str;
	cvta.global.u64 	%rd4, %rd3;
	{ // callseq 0, 0
	.param .b64 param0;
	st.param.b64 	[param0], %rd4;
	.param .b64 param1;
	st.param.b64 	[param1], %rd1;
	.param .b32 retval0;
	call.uni (retval0), 
	vprintf, 
	(
	param0, 
	param1
	);
	ld.param.b32 	%r10, [retval0];
	} // callseq 0
	ret;

}


// ===== COMPILED SASS (sm_100) =====

	.target	sm_100

	.elftype	@"ET_EXEC"


//--------------------- .note.nv.tkinfo           --------------------------
	.section	.note.nv.tkinfo,"",@"SHT_NOTE"
	.sectionflags	@"SHF_NOTE_NV_TKINFO"
	.tkinfo
        /*0018*/ 	.word	0x00000002
        /*0030*/ 	.string	""
        /*0030*/ 	.string	"ptxas"
        /*0030*/ 	.string	"Cuda compilation tools, release 13.0, V13.0.88"
        /*0030*/ 	.string	"Build cuda_13.0.r13.0/compiler.36424714_0"
        /*0030*/ 	.string	"-arch sm_100 -m 64 "



//--------------------- .note.nv.cuinfo           --------------------------
	.section	.note.nv.cuinfo,"",@"SHT_NOTE"
	.sectionflags	@"SHF_NOTE_NV_CUINFO"
        /*0018*/ 	.short	0x0002
        /*001a*/ 	.short	0x0064
        /*001c*/ 	.short	0x0082
	.zero		2


//--------------------- .nv.info                  --------------------------
	.section	.nv.info,"",@"SHT_CUDA_INFO"
	.align	4


	//----- nvinfo : EIATTR_REGCOUNT
	.align		4
        /*0000*/ 	.byte	0x04, 0x2f
        /*0002*/ 	.short	(.L_2 - .L_1)
	.align		4
.L_1:
        /*0004*/ 	.word	index@(_Z12getThreadIdxv)
        /*0008*/ 	.word	0x00000018


	//----- nvinfo : EIATTR_FRAME_SIZE
	.align		4
.L_2:
        /*000c*/ 	.byte	0x04, 0x11
        /*000e*/ 	.short	(.L_4 - .L_3)
	.align		4
.L_3:
        /*0010*/ 	.word	index@(_Z12getThreadIdxv)
        /*0014*/ 	.word	0x00000028


	//----- nvinfo : EIATTR_MIN_STACK_SIZE
	.align		4
.L_4:
        /*0018*/ 	.byte	0x04, 0x12
        /*001a*/ 	.short	(.L_6 - .L_5)
	.align		4
.L_5:
        /*001c*/ 	.word	index@(_Z12getThreadIdxv)
        /*0020*/ 	.word	0x00000028
.L_6:


//--------------------- .nv.compat                --------------------------
	.section	.nv.compat,"",@"SHT_CUDA_COMPAT_INFO"
	.align	4
        /*0000*/ 	.byte	0x02, 0x09, 0x00, 0x00, 0x02, 0x02, 0x01, 0x00, 0x02, 0x05, 0x05, 0x00, 0x03, 0x07, 0x01, 0x01
        /*0010*/ 	.byte	0x02, 0x03, 0x00, 0x00, 0x02, 0x06, 0x01, 0x00, 0x04, 0x0b, 0x08, 0x00, 0x09, 0x00, 0x00, 0x00
        /*0020*/ 	.byte	0x00, 0x00, 0x00, 0x00


//--------------------- .nv.info._Z12getThreadIdxv --------------------------
	.section	.nv.info._Z12getThreadIdxv,"",@"SHT_CUDA_INFO"
	.sectionflags	@""
	.align	4


	//----- nvinfo : EIATTR_CUDA_API_VERSION
	.align		4
        /*0000*/ 	.byte	0x04, 0x37
        /*0002*/ 	.short	(.L_8 - .L_7)
.L_7:
        /*0004*/ 	.word	0x00000082


	//----- nvinfo : EIATTR_SPARSE_MMA_MASK
	.align		4
.L_8:
        /*0008*/ 	.byte	0x03, 0x50
        /*000a*/ 	.short	0x0000


	//----- nvinfo : EIATTR_MAXREG_COUNT
	.align		4
        /*000c*/ 	.byte	0x03, 0x1b
        /*000e*/ 	.short	0x00ff


	//----- nvinfo : EIATTR_EXTERNS
	.align		4
        /*0010*/ 	.byte	0x04, 0x0f
        /*0012*/ 	.short	(.L_10 - .L_9)


	//   ....[0]....
	.align		4
.L_9:
        /*0014*/ 	.word	index@(vprintf)


	//----- nvinfo : EIATTR_MERCURY_ISA_VERSION
	.align		4
.L_10:
        /*0018*/ 	.byte	0x03, 0x5f
        /*001a*/ 	.short	0x0101


	//----- nvinfo : EIATTR_VRC_CTA_INIT_COUNT
	.align		4
        /*001c*/ 	.byte	0x02, 0x4a
	.zero		1
	.zero		1


	//----- nvinfo : EIATTR_SYSCALL_OFFSETS
	.align		4
        /*0020*/ 	.byte	0x04, 0x46
        /*0022*/ 	.short	(.L_12 - .L_11)


	//   ....[0]....
.L_11:
        /*0024*/ 	.word	0x000001a0


	//----- nvinfo : EIATTR_EXIT_INSTR_OFFSETS
	.align		4
.L_12:
        /*0028*/ 	.byte	0x04, 0x1c
        /*002a*/ 	.short	(.L_14 - .L_13)


	//   ....[0]....
.L_13:
        /*002c*/ 	.word	0x000001b0


	//----- nvinfo : EIATTR_SW_WAR
	.align		4
.L_14:
        /*0030*/ 	.byte	0x04, 0x36
        /*0032*/ 	.short	(.L_16 - .L_15)
.L_15:
        /*0034*/ 	.word	0x00000008
.L_16:


//--------------------- .nv.callgraph             --------------------------
	.section	.nv.callgraph,"",@"SHT_CUDA_CALLGRAPH"
	.align	4
	.sectionentsize	8
	.align		4
        /*0000*/ 	.word	0x00000000
	.align		4
        /*0004*/ 	.word	0xffffffff
	.align		4
        /*0008*/ 	.word	index@(_Z12getThreadIdxv)
	.align		4
        /*000c*/ 	.word	index@(vprintf)
	.align		4
        /*0010*/ 	.word	0x00000000
	.align		4
        /*0014*/ 	.word	0xfffffffe
	.align		4
        /*0018*/ 	.word	0x00000000
	.align		4
        /*001c*/ 	.word	0xfffffffd
	.align		4
        /*0020*/ 	.word	0x00000000
	.align		4
        /*0024*/ 	.word	0xfffffffc


//--------------------- .nv.constant4             --------------------------
	.section	.nv.constant4,"a",@progbits
	.align	8
	.align		8
.nv.constant4:
        /*0000*/ 	.dword	vprintf
	.align		8
        /*0008*/ 	.dword	$str


//--------------------- .text._Z12getThreadIdxv   --------------------------
	.section	.text._Z12getThreadIdxv,"ax",@progbits
	.align	128
        .global         _Z12getThreadIdxv
        .type           _Z12getThreadIdxv,@function
        .size           _Z12getThreadIdxv,(.L_x_2 - _Z12getThreadIdxv)
        .other          _Z12getThreadIdxv,@"STO_CUDA_ENTRY STV_DEFAULT"
_Z12getThreadIdxv:
.text._Z12getThreadIdxv:
[----:B------:R-:W0:Y:S01]  /*0000*/  LDC R1, c[0x0][0x37c] ;  /* 0x0000df00ff017b82 */ /* 0x000e220000000800 */
[----:B------:R-:W1:Y:S01]  /*0010*/  S2R R14, SR_TID.X ;  /* 0x00000000000e7919 */ /* 0x000e620000002100 */
[----:B------:R-:W2:Y:S06]  /*0020*/  LDCU UR5, c[0x0][0x2fc] ;  /* 0x00005f80ff0577ac */ /* 0x000eac0008000800 */
[----:B------:R-:W3:Y:S01]  /*0030*/  LDC R8, c[0x0][0x360] ;  /* 0x0000d800ff087b82 */ /* 0x000ee20000000800 */
[----:B0-----:R-:W-:Y:S01]  /*0040*/  VIADD R1, R1, 0xffffffd8 ;  /* 0xffffffd801017836 */ /* 0x001fe20000000000 */
[----:B------:R-:W1:Y:S01]  /*0050*/  S2R R15, SR_TID.Y ;  /* 0x00000000000f7919 */ /* 0x000e620000002200 */
[----:B------:R-:W-:Y:S01]  /*0060*/  MOV R0, 0x0 ;  /* 0x0000000000007802 */ /* 0x000fe20000000f00 */
[----:B------:R-:W0:Y:S01]  /*0070*/  LDCU UR4, c[0x0][0x2f8] ;  /* 0x00005f00ff0477ac */ /* 0x000e220008000800 */
[----:B------:R-:W4:Y:S03]  /*0080*/  S2R R16, SR_TID.Z ;  /* 0x0000000000107919 */ /* 0x000f260000002300 */
[----:B------:R-:W3:Y:S01]  /*0090*/  LDC R9, c[0x0][0x364] ;  /* 0x0000d900ff097b82 */ /* 0x000ee20000000800 */
[----:B------:R-:W5:Y:S07]  /*00a0*/  LDCU.64 UR6, c[0x4][0x8] ;  /* 0x01000100ff0677ac */ /* 0x000f6e0008000a00 */
[----:B------:R-:W4:Y:S01]  /*00b0*/  LDC R10, c[0x0][0x368] ;  /* 0x0000da00ff0a7b82 */ /* 0x000f220000000800 */
[----:B0-----:R-:W-:-:S07]  /*00c0*/  IADD3 R6, P0, PT, R1, UR4, RZ ;  /* 0x0000000401067c10 */ /* 0x001fce000ff1e0ff */
[----:B------:R-:W0:Y:S01]  /*00d0*/  LDC R11, c[0x0][0x370] ;  /* 0x0000dc00ff0b7b82 */ /* 0x000e220000000800 */
[----:B-----5:R-:W-:Y:S01]  /*00e0*/  IMAD.U32 R4, RZ, RZ, UR6 ;  /* 0x00000006ff047e24 */ /* 0x020fe2000f8e00ff */
[----:B------:R-:W-:Y:S01]  /*00f0*/  MOV R5, UR7 ;  /* 0x0000000700057c02 */ /* 0x000fe20008000f00 */
[----:B--2---:R-:W-:-:S05]  /*0100*/  IMAD.X R7, RZ, RZ, UR5, P0 ;  /* 0x00000005ff077e24 */ /* 0x004fca00080e06ff */
[----:B------:R-:W2:Y:S01]  /*0110*/  LDC R12, c[0x0][0x374] ;  /* 0x0000dd00ff0c7b82 */ /* 0x000ea20000000800 */
[----:B---3--:R3:W-:Y:S04]  /*0120*/  STL.64 [R1], R8 ;  /* 0x0000000801007387 */ /* 0x0087e80000100a00 */
[----:B-1----:R3:W-:Y:S03]  /*0130*/  STL.64 [R1+0x18], R14 ;  /* 0x0000180e01007387 */ /* 0x0027e60000100a00 */
[----:B------:R-:W2:Y:S01]  /*0140*/  LDC R13, c[0x0][0x378] ;  /* 0x0000de00ff0d7b82 */ /* 0x000ea20000000800 */
[----:B----4-:R3:W-:Y:S04]  /*0150*/  STL [R1+0x20], R16 ;  /* 0x0000201001007387 */ /* 0x0107e80000100800 */
[----:B0-----:R3:W-:Y:S03]  /*0160*/  STL.64 [R1+0x8], R10 ;  /* 0x0000080a01007387 */ /* 0x0017e60000100a00 */
[----:B------:R3:W0:Y:S01]  /*0170*/  LDC.64 R2, c[0x4][R0] ;  /* 0x0100000000027b82 */ /* 0x0006220000000a00 */
[----:B--2---:R3:W-:Y:S02]  /*0180*/  STL.64 [R1+0x10], R12 ;  /* 0x0000100c01007387 */ /* 0x0047e40000100a00 */
[----:B------:R-:W-:-:S07]  /*0190*/  LEPC R20, `(.L_x_0) ;  /* 0x000000001014794e */ /* 0x000fce0000000000 */
[----:B0--3--:R-:W-:Y:S05]  /*01a0*/  CALL.ABS.NOINC R2 ;  /* 0x0000000002007343 */ /* 0x009fea0003c00000 */
.L_x_0:
[----:B------:R-:W-:Y:S05]  /*01b0*/  EXIT ;  /* 0x000000000000794d */ /* 0x000fea0003800000 */
.L_x_1:
[----:B------:R-:W-:-:S00]  /*01c0*/  BRA `(.L_x_1) ;  /* 0xfffffffc00fc7947 */ /* 0x000fc0000383ffff */
[----:B------:R-:W-:-:S00]  /*01d0*/  NOP ;  /* 0x0000000000007918 */ /* 0x000fc00000000000 */
        /* <DEDUP_REMOVED lines=10> */
.L_x_2:


//--------------------- .nv.global.init           --------------------------
	.section	.nv.global.init,"aw",@progbits
.nv.global.init:
	.type		$str,@object
	.size		$str,(.L_0 - $str)
$str:
        /*0000*/ 	.byte	0x62, 0x6c, 0x6f, 0x63, 0x6b, 0x44, 0x69, 0x6d, 0x3a, 0x78, 0x3d, 0x25, 0x64, 0x2c, 0x20, 0x79
        /*0010*/ 	.byte	0x3d, 0x25, 0x64, 0x2c, 0x20, 0x7a, 0x3d, 0x25, 0x64, 0x20, 0x67, 0x72, 0x69, 0x64, 0x44, 0x69
        /*0020*/ 	.byte	0x6d, 0x3a, 0x78, 0x3d, 0x25, 0x64, 0x2c, 0x20, 0x79, 0x3d, 0x25, 0x64, 0x2c, 0x20, 0x7a, 0x3d
        /*0030*/ 	.byte	0x25, 0x64, 0x20, 0x43, 0x75, 0x72, 0x72, 0x65, 0x6e, 0x74, 0x20, 0x74, 0x68, 0x72, 0x65, 0x61
        /*0040*/ 	.byte	0x64, 0x49, 0x64, 0x78, 0x3a, 0x78, 0x3d, 0x25, 0x64, 0x2c, 0x20, 0x79, 0x3d, 0x25, 0x64, 0x2c
        /*0050*/ 	.byte	0x20, 0x7a, 0x3d, 0x25, 0x64, 0x0a, 0x00
.L_0:


//--------------------- .nv.shared.reserved.0     --------------------------
	.section	.nv.shared.reserved.0,"aw",@nobits
	.weak		__nv_reservedSMEM_offset_0_alias
	.size		__nv_reservedSMEM_offset_0_alias, 0, 64
	.other		__nv_reservedSMEM_offset_0_alias,@"STO_CUDA_RESERVED_SHARED STV_DEFAULT"
__nv_reservedSMEM_offset_0_alias:
	.zero		0
	.zero		64


//--------------------- .nv.constant0._Z12getThreadIdxv --------------------------
	.section	.nv.constant0._Z12getThreadIdxv,"a",@progbits
	.sectionflags	@""
	.align	4
.nv.constant0._Z12getThreadIdxv:
	.zero		896


//--------------------- SYMBOLS --------------------------

	.type		.nv.reservedSmem.offset0,@object
	.size		.nv.reservedSmem.offset0,0x4
	.type		vprintf,@function
